//
// Generated by NVIDIA NVVM Compiler
//
// Compiler Build ID: CL-36424714
// Cuda compilation tools, release 13.0, V13.0.88
// Based on NVVM 20.0.0
//

.version 9.0
.target sm_100
.address_size 64

	// .globl	_Z10reduceGmemPiS_j
// _ZZ10reduceSmemPiS_jE4smem has been demoted

.visible .entry _Z10reduceGmemPiS_j(
	.param .u64 .ptr .align 1 _Z10reduceGmemPiS_j_param_0,
	.param .u64 .ptr .align 1 _Z10reduceGmemPiS_j_param_1,
	.param .u32 _Z10reduceGmemPiS_j_param_2
)
{
	.reg .pred 	%p<16>;
	.reg .b32 	%r<41>;
	.reg .b64 	%rd<11>;

	ld.param.u64 	%rd3, [_Z10reduceGmemPiS_j_param_0];
	ld.param.u64 	%rd4, [_Z10reduceGmemPiS_j_param_1];
	ld.param.u32 	%r4, [_Z10reduceGmemPiS_j_param_2];
	mov.u32 	%r1, %tid.x;
	setp.ge.u32 	%p1, %r1, %r4;
	@%p1 bra 	$L__BB0_12;
	cvta.to.global.u64 	%rd5, %rd3;
	mov.u32 	%r2, %ntid.x;
	mov.u32 	%r3, %ctaid.x;
	mul.lo.s32 	%r5, %r2, %r3;
	mul.wide.u32 	%rd6, %r5, 4;
	add.s64 	%rd1, %rd5, %rd6;
	setp.lt.u32 	%p2, %r2, 1024;
	setp.gt.u32 	%p3, %r1, 511;
	mul.wide.u32 	%rd7, %r1, 4;
	add.s64 	%rd2, %rd1, %rd7;
	or.pred  	%p4, %p2, %p3;
	@%p4 bra 	$L__BB0_3;
	ld.global.u32 	%r7, [%rd2+2048];
	ld.global.u32 	%r8, [%rd2];
	add.s32 	%r9, %r8, %r7;
	st.global.u32 	[%rd2], %r9;
$L__BB0_3:
	bar.sync 	0;
	setp.lt.u32 	%p5, %r2, 512;
	setp.gt.u32 	%p6, %r1, 255;
	or.pred  	%p7, %p5, %p6;
	@%p7 bra 	$L__BB0_5;
	ld.global.u32 	%r11, [%rd2+1024];
	ld.global.u32 	%r12, [%rd2];
	add.s32 	%r13, %r12, %r11;
	st.global.u32 	[%rd2], %r13;
$L__BB0_5:
	bar.sync 	0;
	setp.lt.u32 	%p8, %r2, 256;
	setp.gt.u32 	%p9, %r1, 127;
	or.pred  	%p10, %p8, %p9;
	@%p10 bra 	$L__BB0_7;
	ld.global.u32 	%r15, [%rd2+512];
	ld.global.u32 	%r16, [%rd2];
	add.s32 	%r17, %r16, %r15;
	st.global.u32 	[%rd2], %r17;
$L__BB0_7:
	bar.sync 	0;
	setp.lt.u32 	%p11, %r2, 128;
	setp.gt.u32 	%p12, %r1, 63;
	or.pred  	%p13, %p11, %p12;
	@%p13 bra 	$L__BB0_9;
	ld.global.u32 	%r19, [%rd2+256];
	ld.global.u32 	%r20, [%rd2];
	add.s32 	%r21, %r20, %r19;
	st.global.u32 	[%rd2], %r21;
$L__BB0_9:
	bar.sync 	0;
	setp.gt.u32 	%p14, %r1, 31;
	@%p14 bra 	$L__BB0_12;
	ld.volatile.global.u32 	%r22, [%rd2+128];
	ld.volatile.global.u32 	%r23, [%rd2];
	add.s32 	%r24, %r23, %r22;
	st.volatile.global.u32 	[%rd2], %r24;
	ld.volatile.global.u32 	%r25, [%rd2+64];
	ld.volatile.global.u32 	%r26, [%rd2];
	add.s32 	%r27, %r26, %r25;
	st.volatile.global.u32 	[%rd2], %r27;
	ld.volatile.global.u32 	%r28, [%rd2+32];
	ld.volatile.global.u32 	%r29, [%rd2];
	add.s32 	%r30, %r29, %r28;
	st.volatile.global.u32 	[%rd2], %r30;
	ld.volatile.global.u32 	%r31, [%rd2+16];
	ld.volatile.global.u32 	%r32, [%rd2];
	add.s32 	%r33, %r32, %r31;
	st.volatile.global.u32 	[%rd2], %r33;
	ld.volatile.global.u32 	%r34, [%rd2+8];
	ld.volatile.global.u32 	%r35, [%rd2];
	add.s32 	%r36, %r35, %r34;
	st.volatile.global.u32 	[%rd2], %r36;
	ld.volatile.global.u32 	%r37, [%rd2+4];
	ld.volatile.global.u32 	%r38, [%rd2];
	add.s32 	%r39, %r38, %r37;
	st.volatile.global.u32 	[%rd2], %r39;
	setp.ne.s32 	%p15, %r1, 0;
	@%p15 bra 	$L__BB0_12;
	ld.global.u32 	%r40, [%rd1];
	cvta.to.global.u64 	%rd8, %rd4;
	mul.wide.u32 	%rd9, %r3, 4;
	add.s64 	%rd10, %rd8, %rd9;
	st.global.u32 	[%rd10], %r40;
$L__BB0_12:
	ret;

}
	// .globl	_Z10reduceSmemPiS_j
.visible .entry _Z10reduceSmemPiS_j(
	.param .u64 .ptr .align 1 _Z10reduceSmemPiS_j_param_0,
	.param .u64 .ptr .align 1 _Z10reduceSmemPiS_j_param_1,
	.param .u32 _Z10reduceSmemPiS_j_param_2
)
{
	.reg .pred 	%p<16>;
	.reg .b32 	%r<45>;
	.reg .b64 	%rd<12>;
	// demoted variable
	.shared .align 4 .b8 _ZZ10reduceSmemPiS_jE4smem[4096];
	ld.param.u64 	%rd1, [_Z10reduceSmemPiS_j_param_0];
	ld.param.u64 	%rd2, [_Z10reduceSmemPiS_j_param_1];
	ld.param.u32 	%r5, [_Z10reduceSmemPiS_j_param_2];
	mov.u32 	%r1, %tid.x;
	setp.ge.u32 	%p1, %r1, %r5;
	@%p1 bra 	$L__BB1_12;
	cvta.to.global.u64 	%rd3, %rd1;
	mov.u32 	%r2, %ntid.x;
	mov.u32 	%r3, %ctaid.x;
	add.s32 	%r6, %r2, %r3;
	cvt.u64.u32 	%rd4, %r6;
	cvt.u64.u32 	%rd5, %r1;
	add.s64 	%rd6, %rd4, %rd5;
	shl.b64 	%rd7, %rd6, 2;
	add.s64 	%rd8, %rd3, %rd7;
	ld.global.u32 	%r8, [%rd8];
	shl.b32 	%r9, %r1, 2;
	mov.u32 	%r10, _ZZ10reduceSmemPiS_jE4smem;
	add.s32 	%r4, %r10, %r9;
	st.shared.u32 	[%r4], %r8;
	bar.sync 	0;
	setp.lt.u32 	%p2, %r2, 1024;
	setp.gt.u32 	%p3, %r1, 511;
	or.pred  	%p4, %p2, %p3;
	@%p4 bra 	$L__BB1_3;
	ld.shared.u32 	%r11, [%r4+2048];
	ld.shared.u32 	%r12, [%r4];
	add.s32 	%r13, %r12, %r11;
	st.shared.u32 	[%r4], %r13;
$L__BB1_3:
	bar.sync 	0;
	setp.lt.u32 	%p5, %r2, 512;
	setp.gt.u32 	%p6, %r1, 255;
	or.pred  	%p7, %p5, %p6;
	@%p7 bra 	$L__BB1_5;
	ld.shared.u32 	%r15, [%r4+1024];
	ld.shared.u32 	%r16, [%r4];
	add.s32 	%r17, %r16, %r15;
	st.shared.u32 	[%r4], %r17;
$L__BB1_5:
	bar.sync 	0;
	setp.lt.u32 	%p8, %r2, 256;
	setp.gt.u32 	%p9, %r1, 127;
	or.pred  	%p10, %p8, %p9;
	@%p10 bra 	$L__BB1_7;
	ld.shared.u32 	%r19, [%r4+512];
	ld.shared.u32 	%r20, [%r4];
	add.s32 	%r21, %r20, %r19;
	st.shared.u32 	[%r4], %r21;
$L__BB1_7:
	bar.sync 	0;
	setp.lt.u32 	%p11, %r2, 128;
	setp.gt.u32 	%p12, %r1, 63;
	or.pred  	%p13, %p11, %p12;
	@%p13 bra 	$L__BB1_9;
	ld.shared.u32 	%r23, [%r4+256];
	ld.shared.u32 	%r24, [%r4];
	add.s32 	%r25, %r24, %r23;
	st.shared.u32 	[%r4], %r25;
$L__BB1_9:
	bar.sync 	0;
	setp.gt.u32 	%p14, %r1, 31;
	@%p14 bra 	$L__BB1_12;
	ld.volatile.shared.u32 	%r26, [%r4+128];
	ld.volatile.shared.u32 	%r27, [%r4];
	add.s32 	%r28, %r27, %r26;
	st.volatile.shared.u32 	[%r4], %r28;
	ld.volatile.shared.u32 	%r29, [%r4+64];
	ld.volatile.shared.u32 	%r30, [%r4];
	add.s32 	%r31, %r30, %r29;
	st.volatile.shared.u32 	[%r4], %r31;
	ld.volatile.shared.u32 	%r32, [%r4+32];
	ld.volatile.shared.u32 	%r33, [%r4];
	add.s32 	%r34, %r33, %r32;
	st.volatile.shared.u32 	[%r4], %r34;
	ld.volatile.shared.u32 	%r35, [%r4+16];
	ld.volatile.shared.u32 	%r36, [%r4];
	add.s32 	%r37, %r36, %r35;
	st.volatile.shared.u32 	[%r4], %r37;
	ld.volatile.shared.u32 	%r38, [%r4+8];
	ld.volatile.shared.u32 	%r39, [%r4];
	add.s32 	%r40, %r39, %r38;
	st.volatile.shared.u32 	[%r4], %r40;
	ld.volatile.shared.u32 	%r41, [%r4+4];
	ld.volatile.shared.u32 	%r42, [%r4];
	add.s32 	%r43, %r42, %r41;
	st.volatile.shared.u32 	[%r4], %r43;
	setp.ne.s32 	%p15, %r1, 0;
	@%p15 bra 	$L__BB1_12;
	ld.shared.u32 	%r44, [_ZZ10reduceSmemPiS_jE4smem];
	cvta.to.global.u64 	%rd9, %rd2;
	mul.wide.u32 	%rd10, %r3, 4;
	add.s64 	%rd11, %rd9, %rd10;
	st.global.u32 	[%rd11], %r44;
$L__BB1_12:
	ret;

}


// ===== COMPILED SASS (sm_100) =====

	.target	sm_100

	.elftype	@"ET_EXEC"


//--------------------- .note.nv.tkinfo           --------------------------
	.section	.note.nv.tkinfo,"",@"SHT_NOTE"
	.sectionflags	@"SHF_NOTE_NV_TKINFO"
	.tkinfo
        /*0018*/ 	.word	0x00000002
        /*0030*/ 	.string	""
        /*0030*/ 	.string	"ptxas"
        /*0030*/ 	.string	"Cuda compilation tools, release 13.0, V13.0.88"
        /*0030*/ 	.string	"Build cuda_13.0.r13.0/compiler.36424714_0"
        /*0030*/ 	.string	"-arch sm_100 -m 64 "



//--------------------- .note.nv.cuinfo           --------------------------
	.section	.note.nv.cuinfo,"",@"SHT_NOTE"
	.sectionflags	@"SHF_NOTE_NV_CUINFO"
        /*0018*/ 	.short	0x0002
        /*001a*/ 	.short	0x0064
        /*001c*/ 	.short	0x0082
	.zero		2


//--------------------- .nv.info                  --------------------------
	.section	.nv.info,"",@"SHT_CUDA_INFO"
	.align	4


	//----- nvinfo : EIATTR_REGCOUNT
	.align		4
        /*0000*/ 	.byte	0x04, 0x2f
        /*0002*/ 	.short	(.L_1 - .L_0)
	.align		4
.L_0:
        /*0004*/ 	.word	index@(_Z10reduceGmemPiS_j)
        /*0008*/ 	.word	0x00000012


	//----- nvinfo : EIATTR_FRAME_SIZE
	.align		4
.L_1:
        /*000c*/ 	.byte	0x04, 0x11
        /*000e*/ 	.short	(.L_3 - .L_2)
	.align		4
.L_2:
        /*0010*/ 	.word	index@(_Z10reduceGmemPiS_j)
        /*0014*/ 	.word	0x00000000


	//----- nvinfo : EIATTR_REGCOUNT
	.align		4
.L_3:
        /*0018*/ 	.byte	0x04, 0x2f
        /*001a*/ 	.short	(.L_5 - .L_4)
	.align		4
.L_4:
        /*001c*/ 	.word	index@(_Z10reduceSmemPiS_j)
        /*0020*/ 	.word	0x0000000d


	//----- nvinfo : EIATTR_FRAME_SIZE
	.align		4
.L_5:
        /*0024*/ 	.byte	0x04, 0x11
        /*0026*/ 	.short	(.L_7 - .L_6)
	.align		4
.L_6:
        /*0028*/ 	.word	index@(_Z10reduceSmemPiS_j)
        /*002c*/ 	.word	0x00000000


	//----- nvinfo : EIATTR_MIN_STACK_SIZE
	.align		4
.L_7:
        /*0030*/ 	.byte	0x04, 0x12
        /*0032*/ 	.short	(.L_9 - .L_8)
	.align		4
.L_8:
        /*0034*/ 	.word	index@(_Z10reduceSmemPiS_j)
        /*0038*/ 	.word	0x00000000


	//----- nvinfo : EIATTR_MIN_STACK_SIZE
	.align		4
.L_9:
        /*003c*/ 	.byte	0x04, 0x12
        /*003e*/ 	.short	(.L_11 - .L_10)
	.align		4
.L_10:
        /*0040*/ 	.word	index@(_Z10reduceGmemPiS_j)
        /*0044*/ 	.word	0x00000000
.L_11:


//--------------------- .nv.compat                --------------------------
	.section	.nv.compat,"",@"SHT_CUDA_COMPAT_INFO"
	.align	4
        /*0000*/ 	.byte	0x02, 0x09, 0x00, 0x00, 0x02, 0x02, 0x01, 0x00, 0x02, 0x05, 0x05, 0x00, 0x03, 0x07, 0x01, 0x01
        /*0010*/ 	.byte	0x02, 0x03, 0x00, 0x00, 0x02, 0x06, 0x01, 0x00, 0x04, 0x0b, 0x08, 0x00, 0x09, 0x00, 0x00, 0x00
        /*0020*/ 	.byte	0x00, 0x00, 0x00, 0x00


//--------------------- .nv.info._Z10reduceSmemPiS_j --------------------------
	.section	.nv.info._Z10reduceSmemPiS_j,"",@"SHT_CUDA_INFO"
	.sectionflags	@""
	.align	4


	//----- nvinfo : EIATTR_CUDA_API_VERSION
	.align		4
        /*0000*/ 	.byte	0x04, 0x37
        /*0002*/ 	.short	(.L_13 - .L_12)
.L_12:
        /*0004*/ 	.word	0x00000082


	//----- nvinfo : EIATTR_KPARAM_INFO
	.align		4
.L_13:
        /*0008*/ 	.byte	0x04, 0x17
        /*000a*/ 	.short	(.L_15 - .L_14)
.L_14:
        /*000c*/ 	.word	0x00000000
        /*0010*/ 	.short	0x0002
        /*0012*/ 	.short	0x0010
        /*0014*/ 	.byte	0x00, 0xf0, 0x11, 0x00


	//----- nvinfo : EIATTR_KPARAM_INFO
	.align		4
.L_15:
        /*0018*/ 	.byte	0x04, 0x17
        /*001a*/ 	.short	(.L_17 - .L_16)
.L_16:
        /*001c*/ 	.word	0x00000000
        /*0020*/ 	.short	0x0001
        /*0022*/ 	.short	0x0008
        /*0024*/ 	.byte	0x00, 0xf5, 0x21, 0x00


	//----- nvinfo : EIATTR_KPARAM_INFO
	.align		4
.L_17:
        /*0028*/ 	.byte	0x04, 0x17
        /*002a*/ 	.short	(.L_19 - .L_18)
.L_18:
        /*002c*/ 	.word	0x00000000
        /*0030*/ 	.short	0x0000
        /*0032*/ 	.short	0x0000
        /*0034*/ 	.byte	0x00, 0xf5, 0x21, 0x00


	//----- nvinfo : EIATTR_SPARSE_MMA_MASK
	.align		4
.L_19:
        /*0038*/ 	.byte	0x03, 0x50
        /*003a*/ 	.short	0x0000


	//----- nvinfo : EIATTR_MAXREG_COUNT
	.align		4
        /*003c*/ 	.byte	0x03, 0x1b
        /*003e*/ 	.short	0x00ff


	//----- nvinfo : EIATTR_NUM_BARRIERS
	.align		4
        /*0040*/ 	.byte	0x02, 0x4c
        /*0042*/ 	.byte	0x01
	.zero		1


	//----- nvinfo : EIATTR_MERCURY_ISA_VERSION
	.align		4
        /*0044*/ 	.byte	0x03, 0x5f
        /*0046*/ 	.short	0x0101


	//----- nvinfo : EIATTR_VRC_CTA_INIT_COUNT
	.align		4
        /*0048*/ 	.byte	0x02, 0x4a
	.zero		1
	.zero		1


	//----- nvinfo : EIATTR_EXIT_INSTR_OFFSETS
	.align		4
        /*004c*/ 	.byte	0x04, 0x1c
        /*004e*/ 	.short	(.L_21 - .L_20)


	//   ....[0]....
.L_20:
        /*0050*/ 	.word	0x00000040


	//   ....[1]....
        /*0054*/ 	.word	0x00000320


	//   ....[2]....
        /*0058*/ 	.word	0x000004c0


	//   ....[3]....
        /*005c*/ 	.word	0x00000510


	//----- nvinfo : EIATTR_CBANK_PARAM_SIZE
	.align		4
.L_21:
        /*0060*/ 	.byte	0x03, 0x19
        /*0062*/ 	.short	0x0014


	//----- nvinfo : EIATTR_PARAM_CBANK
	.align		4
        /*0064*/ 	.byte	0x04, 0x0a
        /*0066*/ 	.short	(.L_23 - .L_22)
	.align		4
.L_22:
        /*0068*/ 	.word	index@(.nv.constant0._Z10reduceSmemPiS_j)
        /*006c*/ 	.short	0x0380
        /*006e*/ 	.short	0x0014


	//----- nvinfo : EIATTR_SW_WAR
	.align		4
.L_23:
        /*0070*/ 	.byte	0x04, 0x36
        /*0072*/ 	.short	(.L_25 - .L_24)
.L_24:
        /*0074*/ 	.word	0x00000008
.L_25:


//--------------------- .nv.info._Z10reduceGmemPiS_j --------------------------
	.section	.nv.info._Z10reduceGmemPiS_j,"",@"SHT_CUDA_INFO"
	.sectionflags	@""
	.align	4


	//----- nvinfo : EIATTR_CUDA_API_VERSION
	.align		4
        /*0000*/ 	.byte	0x04, 0x37
        /*0002*/ 	.short	(.L_27 - .L_26)
.L_26:
        /*0004*/ 	.word	0x00000082


	//----- nvinfo : EIATTR_KPARAM_INFO
	.align		4
.L_27:
        /*0008*/ 	.byte	0x04, 0x17
        /*000a*/ 	.short	(.L_29 - .L_28)
.L_28:
        /*000c*/ 	.word	0x00000000
        /*0010*/ 	.short	0x0002
        /*0012*/ 	.short	0x0010
        /*0014*/ 	.byte	0x00, 0xf0, 0x11, 0x00


	//----- nvinfo : EIATTR_KPARAM_INFO
	.align		4
.L_29:
        /*0018*/ 	.byte	0x04, 0x17
        /*001a*/ 	.short	(.L_31 - .L_30)
.L_30:
        /*001c*/ 	.word	0x00000000
        /*0020*/ 	.short	0x0001
        /*0022*/ 	.short	0x0008
        /*0024*/ 	.byte	0x00, 0xf5, 0x21, 0x00


	//----- nvinfo : EIATTR_KPARAM_INFO
	.align		4
.L_31:
        /*0028*/ 	.byte	0x04, 0x17
        /*002a*/ 	.short	(.L_33 - .L_32)
.L_32:
        /*002c*/ 	.word	0x00000000
        /*0030*/ 	.short	0x0000
        /*0032*/ 	.short	0x0000
        /*0034*/ 	.byte	0x00, 0xf5, 0x21, 0x00


	//----- nvinfo : EIATTR_SPARSE_MMA_MASK
	.align		4
.L_33:
        /*0038*/ 	.byte	0x03, 0x50
        /*003a*/ 	.short	0x0000


	//----- nvinfo : EIATTR_MAXREG_COUNT
	.align		4
        /*003c*/ 	.byte	0x03, 0x1b
        /*003e*/ 	.short	0x00ff


	//----- nvinfo : EIATTR_NUM_BARRIERS
	.align		4
        /*0040*/ 	.byte	0x02, 0x4c
        /*0042*/ 	.byte	0x01
	.zero		1


	//----- nvinfo : EIATTR_MERCURY_ISA_VERSION
	.align		4
        /*0044*/ 	.byte	0x03, 0x5f
        /*0046*/ 	.short	0x0101


	//----- nvinfo : EIATTR_VRC_CTA_INIT_COUNT
	.align		4
        /*0048*/ 	.byte	0x02, 0x4a
	.zero		1
	.zero		1


	//----- nvinfo : EIATTR_EXIT_INSTR_OFFSETS
	.align		4
        /*004c*/ 	.byte	0x04, 0x1c
        /*004e*/ 	.short	(.L_35 - .L_34)


	//   ....[0]....
.L_34:
        /*0050*/ 	.word	0x00000040


	//   ....[1]....
        /*0054*/ 	.word	0x00000350


	//   ....[2]....
        /*0058*/ 	.word	0x000004f0


	//   ....[3]....
        /*005c*/ 	.word	0x00000540


	//----- nvinfo : EIATTR_CRS_STACK_SIZE
	.align		4
.L_35:
        /*0060*/ 	.byte	0x04, 0x1e
        /*0062*/ 	.short	(.L_37 - .L_36)
.L_36:
        /*0064*/ 	.word	0x00000000


	//----- nvinfo : EIATTR_CBANK_PARAM_SIZE
	.align		4
.L_37:
        /*0068*/ 	.byte	0x03, 0x19
        /*006a*/ 	.short	0x0014


	//----- nvinfo : EIATTR_PARAM_CBANK
	.align		4
        /*006c*/ 	.byte	0x04, 0x0a
        /*006e*/ 	.short	(.L_39 - .L_38)
	.align		4
.L_38:
        /*0070*/ 	.word	index@(.nv.constant0._Z10reduceGmemPiS_j)
        /*0074*/ 	.short	0x0380
        /*0076*/ 	.short	0x0014


	//----- nvinfo : EIATTR_SW_WAR
	.align		4
.L_39:
        /*0078*/ 	.byte	0x04, 0x36
        /*007a*/ 	.short	(.L_41 - .L_40)
.L_40:
        /*007c*/ 	.word	0x00000008
.L_41:


//--------------------- .nv.callgraph             --------------------------
	.section	.nv.callgraph,"",@"SHT_CUDA_CALLGRAPH"
	.align	4
	.sectionentsize	8
	.align		4
        /*0000*/ 	.word	0x00000000
	.align		4
        /*0004*/ 	.word	0xffffffff
	.align		4
        /*0008*/ 	.word	0x00000000
	.align		4
        /*000c*/ 	.word	0xfffffffe
	.align		4
        /*0010*/ 	.word	0x00000000
	.align		4
        /*0014*/ 	.word	0xfffffffd
	.align		4
        /*0018*/ 	.word	0x00000000
	.align		4
        /*001c*/ 	.word	0xfffffffc


//--------------------- .text._Z10reduceSmemPiS_j --------------------------
	.section	.text._Z10reduceSmemPiS_j,"ax",@progbits
	.align	128
        .global         _Z10reduceSmemPiS_j
        .type           _Z10reduceSmemPiS_j,@function
        .size           _Z10reduceSmemPiS_j,(.L_x_10 - _Z10reduceSmemPiS_j)
        .other          _Z10reduceSmemPiS_j,@"STO_CUDA_ENTRY STV_DEFAULT"
_Z10reduceSmemPiS_j:
.text._Z10reduceSmemPiS_j:
[----:B------:R-:W-:Y:S01]  /*0000*/  LDC R1, c[0x0][0x37c] ;  /* 0x0000df00ff017b82 */ /* 0x000fe20000000800 */
[----:B------:R-:W0:Y:S01]  /*0010*/  S2R R2, SR_TID.X ;  /* 0x0000000000027919 */ /* 0x000e220000002100 */
[----:B------:R-:W0:Y:S02]  /*0020*/  LDCU UR4, c[0x0][0x390] ;  /* 0x00007200ff0477ac */ /* 0x000e240008000800 */
[----:B0-----:R-:W-:-:S13]  /*0030*/  ISETP.GE.U32.AND P0, PT, R2, UR4, PT ;  /* 0x0000000402007c0c */ /* 0x001fda000bf06070 */
[----:B------:R-:W-:Y:S05]  /*0040*/  @P0 EXIT ;  /* 0x000000000000094d */ /* 0x000fea0003800000 */
[----:B------:R-:W0:Y:S01]  /*0050*/  S2R R0, SR_CTAID.X ;  /* 0x0000000000007919 */ /* 0x000e220000002500 */
[----:B------:R-:W0:Y:S01]  /*0060*/  LDC R9, c[0x0][0x360] ;  /* 0x0000d800ff097b82 */ /* 0x000e220000000800 */
[----:B------:R-:W1:Y:S01]  /*0070*/  LDCU.64 UR4, c[0x0][0x380] ;  /* 0x00007000ff0477ac */ /* 0x000e620008000a00 */
[----:B------:R-:W2:Y:S01]  /*0080*/  LDCU.64 UR6, c[0x0][0x358] ;  /* 0x00006b00ff0677ac */ /* 0x000ea20008000a00 */
[----:B0-----:R-:W-:-:S05]  /*0090*/  IMAD.IADD R3, R9, 0x1, R0 ;  /* 0x0000000109037824 */ /* 0x001fca00078e0200 */
[----:B------:R-:W-:-:S05]  /*00a0*/  IADD3 R3, P0, PT, R3, R2, RZ ;  /* 0x0000000203037210 */ /* 0x000fca0007f1e0ff */
[----:B------:R-:W-:Y:S01]  /*00b0*/  IMAD.X R6, RZ, RZ, RZ, P0 ;  /* 0x000000ffff067224 */ /* 0x000fe200000e06ff */
[----:B-1----:R-:W-:-:S04]  /*00c0*/  LEA R4, P0, R3, UR4, 0x2 ;  /* 0x0000000403047c11 */ /* 0x002fc8000f8010ff */
[----:B------:R-:W-:-:S05]  /*00d0*/  LEA.HI.X R5, R3, UR5, R6, 0x2, P0 ;  /* 0x0000000503057c11 */ /* 0x000fca00080f1406 */
[----:B--2---:R-:W2:Y:S01]  /*00e0*/  LDG.E R4, desc[UR6][R4.64] ;  /* 0x0000000604047981 */ /* 0x004ea2000c1e1900 */
[----:B------:R-:W0:Y:S01]  /*00f0*/  S2UR UR5, SR_CgaCtaId ;  /* 0x00000000000579c3 */ /* 0x000e220000008800 */
[----:B------:R-:W-:Y:S01]  /*0100*/  UMOV UR4, 0x400 ;  /* 0x0000040000047882 */ /* 0x000fe20000000000 */
[C---:B------:R-:W-:Y:S02]  /*0110*/  ISETP.GT.U32.AND P1, PT, R2.reuse, 0x1ff, PT ;  /* 0x000001ff0200780c */ /* 0x040fe40003f24070 */
[----:B------:R-:W-:Y:S02]  /*0120*/  ISETP.GT.U32.AND P0, PT, R2, 0xff, PT ;  /* 0x000000ff0200780c */ /* 0x000fe40003f04070 */
[C---:B------:R-:W-:Y:S02]  /*0130*/  ISETP.LT.U32.OR P1, PT, R9.reuse, 0x400, P1 ;  /* 0x000004000900780c */ /* 0x040fe40000f21470 */
[----:B------:R-:W-:Y:S01]  /*0140*/  ISETP.LT.U32.OR P0, PT, R9, 0x200, P0 ;  /* 0x000002000900780c */ /* 0x000fe20000701470 */
[----:B0-----:R-:W-:-:S06]  /*0150*/  ULEA UR4, UR5, UR4, 0x18 ;  /* 0x0000000405047291 */ /* 0x001fcc000f8ec0ff */
[----:B------:R-:W-:-:S05]  /*0160*/  LEA R3, R2, UR4, 0x2 ;  /* 0x0000000402037c11 */ /* 0x000fca000f8e10ff */
[----:B--2---:R-:W-:Y:S01]  /*0170*/  STS [R3], R4 ;  /* 0x0000000403007388 */ /* 0x004fe20000000800 */
[----:B------:R-:W-:Y:S06]  /*0180*/  BAR.SYNC.DEFER_BLOCKING 0x0 ;  /* 0x0000000000007b1d */ /* 0x000fec0000010000 */
[----:B------:R-:W-:Y:S04]  /*0190*/  @!P1 LDS R6, [R3+0x800] ;  /* 0x0008000003069984 */ /* 0x000fe80000000800 */
[----:B------:R-:W0:Y:S02]  /*01a0*/  @!P1 LDS R7, [R3] ;  /* 0x0000000003079984 */ /* 0x000e240000000800 */
[----:B0-----:R-:W-:-:S05]  /*01b0*/  @!P1 IMAD.IADD R6, R6, 0x1, R7 ;  /* 0x0000000106069824 */ /* 0x001fca00078e0207 */
[----:B------:R-:W-:Y:S01]  /*01c0*/  @!P1 STS [R3], R6 ;  /* 0x0000000603009388 */ /* 0x000fe20000000800 */
[----:B------:R-:W-:Y:S01]  /*01d0*/  BAR.SYNC.DEFER_BLOCKING 0x0 ;  /* 0x0000000000007b1d */ /* 0x000fe20000010000 */
[----:B------:R-:W-:-:S04]  /*01e0*/  ISETP.GT.U32.AND P1, PT, R2, 0x7f, PT ;  /* 0x0000007f0200780c */ /* 0x000fc80003f24070 */
[----:B------:R-:W-:Y:S01]  /*01f0*/  ISETP.LT.U32.OR P1, PT, R9, 0x100, P1 ;  /* 0x000001000900780c */ /* 0x000fe20000f21470 */
        /* <DEDUP_REMOVED lines=12> */
[----:B------:R-:W-:-:S05]  /*02c0*/  ISETP.GT.U32.AND P1, PT, R2, 0x1f, PT ;  /* 0x0000001f0200780c */ /* 0x000fca0003f24070 */
[----:B------:R-:W-:Y:S04]  /*02d0*/  @!P0 LDS R5, [R3+0x100] ;  /* 0x0001000003058984 */ /* 0x000fe80000000800 */
[----:B------:R-:W0:Y:S02]  /*02e0*/  @!P0 LDS R6, [R3] ;  /* 0x0000000003068984 */ /* 0x000e240000000800 */
[----:B0-----:R-:W-:-:S05]  /*02f0*/  @!P0 IMAD.IADD R6, R5, 0x1, R6 ;  /* 0x0000000105068824 */ /* 0x001fca00078e0206 */
[----:B------:R0:W-:Y:S01]  /*0300*/  @!P0 STS [R3], R6 ;  /* 0x0000000603008388 */ /* 0x0001e20000000800 */
[----:B------:R-:W-:Y:S06]  /*0310*/  BAR.SYNC.DEFER_BLOCKING 0x0 ;  /* 0x0000000000007b1d */ /* 0x000fec0000010000 */
[----:B------:R-:W-:Y:S05]  /*0320*/  @P1 EXIT ;  /* 0x000000000000194d */ /* 0x000fea0003800000 */
[----:B------:R-:W-:Y:S01]  /*0330*/  LDS R4, [R3+0x80] ;  /* 0x0000800003047984 */ /* 0x000fe20000000800 */
[----:B------:R-:W-:-:S03]  /*0340*/  ISETP.NE.AND P0, PT, R2, RZ, PT ;  /* 0x000000ff0200720c */ /* 0x000fc60003f05270 */
[----:B------:R-:W1:Y:S02]  /*0350*/  LDS R5, [R3] ;  /* 0x0000000003057984 */ /* 0x000e640000000800 */
[----:B-1----:R-:W-:-:S05]  /*0360*/  IMAD.IADD R4, R4, 0x1, R5 ;  /* 0x0000000104047824 */ /* 0x002fca00078e0205 */
[----:B------:R-:W-:Y:S04]  /*0370*/  STS [R3], R4 ;  /* 0x0000000403007388 */ /* 0x000fe80000000800 */
[----:B------:R-:W-:Y:S04]  /*0380*/  LDS R5, [R3+0x40] ;  /* 0x0000400003057984 */ /* 0x000fe80000000800 */
[----:B0-----:R-:W0:Y:S02]  /*0390*/  LDS R6, [R3] ;  /* 0x0000000003067984 */ /* 0x001e240000000800 */
[----:B0-----:R-:W-:-:S05]  /*03a0*/  IMAD.IADD R6, R5, 0x1, R6 ;  /* 0x0000000105067824 */ /* 0x001fca00078e0206 */
[----:B------:R-:W-:Y:S04]  /*03b0*/  STS [R3], R6 ;  /* 0x0000000603007388 */ /* 0x000fe80000000800 */
[----:B------:R-:W-:Y:S04]  /*03c0*/  LDS R5, [R3+0x20] ;  /* 0x0000200003057984 */ /* 0x000fe80000000800 */
[----:B------:R-:W0:Y:S02]  /*03d0*/  LDS R8, [R3] ;  /* 0x0000000003087984 */ /* 0x000e240000000800 */
        /* <DEDUP_REMOVED lines=13> */
[----:B------:R0:W-:Y:S01]  /*04b0*/  STS [R3], R6 ;  /* 0x0000000603007388 */ /* 0x0001e20000000800 */
[----:B------:R-:W-:Y:S05]  /*04c0*/  @P0 EXIT ;  /* 0x000000000000094d */ /* 0x000fea0003800000 */
[----:B------:R-:W1:Y:S01]  /*04d0*/  LDS R5, [UR4] ;  /* 0x00000004ff057984 */ /* 0x000e620008000800 */
[----:B0-----:R-:W0:Y:S02]  /*04e0*/  LDC.64 R2, c[0x0][0x388] ;  /* 0x0000e200ff027b82 */ /* 0x001e240000000a00 */
[----:B0-----:R-:W-:-:S05]  /*04f0*/  IMAD.WIDE.U32 R2, R0, 0x4, R2 ;  /* 0x0000000400027825 */ /* 0x001fca00078e0002 */
[----:B-1----:R-:W-:Y:S01]  /*0500*/  STG.E desc[UR6][R2.64], R5 ;  /* 0x0000000502007986 */ /* 0x002fe2000c101906 */
[----:B------:R-:W-:Y:S05]  /*0510*/  EXIT ;  /* 0x000000000000794d */ /* 0x000fea0003800000 */
.L_x_0:
[----:B------:R-:W-:-:S00]  /*0520*/  BRA `(.L_x_0) ;  /* 0xfffffffc00fc7947 */ /* 0x000fc0000383ffff */
[----:B------:R-:W-:-:S00]  /*0530*/  NOP ;  /* 0x0000000000007918 */ /* 0x000fc00000000000 */
        /* <DEDUP_REMOVED lines=12> */
.L_x_10:


//--------------------- .text._Z10reduceGmemPiS_j --------------------------
	.section	.text._Z10reduceGmemPiS_j,"ax",@progbits
	.align	128
        .global         _Z10reduceGmemPiS_j
        .type           _Z10reduceGmemPiS_j,@function
        .size           _Z10reduceGmemPiS_j,(.L_x_11 - _Z10reduceGmemPiS_j)
        .other          _Z10reduceGmemPiS_j,@"STO_CUDA_ENTRY STV_DEFAULT"
_Z10reduceGmemPiS_j:
.text._Z10reduceGmemPiS_j:
[----:B------:R-:W-:Y:S01]  /*0000*/  LDC R1, c[0x0][0x37c] ;  /* 0x0000df00ff017b82 */ /* 0x000fe20000000800 */
[----:B------:R-:W0:Y:S01]  /*0010*/  S2R R7, SR_TID.X ;  /* 0x0000000000077919 */ /* 0x000e220000002100 */
[----:B------:R-:W0:Y:S02]  /*0020*/  LDCU UR4, c[0x0][0x390] ;  /* 0x00007200ff0477ac */ /* 0x000e240008000800 */
[----:B0-----:R-:W-:-:S13]  /*0030*/  ISETP.GE.U32.AND P0, PT, R7, UR4, PT ;  /* 0x0000000407007c0c */ /* 0x001fda000bf06070 */
[----:B------:R-:W-:Y:S05]  /*0040*/  @P0 EXIT ;  /* 0x000000000000094d */ /* 0x000fea0003800000 */
[----:B------:R-:W0:Y:S01]  /*0050*/  S2R R0, SR_CTAID.X ;  /* 0x0000000000007919 */ /* 0x000e220000002500 */
[----:B------:R-:W1:Y:S01]  /*0060*/  LDC R9, c[0x0][0x360] ;  /* 0x0000d800ff097b82 */ /* 0x000e620000000800 */
[C---:B------:R-:W-:Y:S01]  /*0070*/  ISETP.GT.U32.AND P2, PT, R7.reuse, 0x1ff, PT ;  /* 0x000001ff0700780c */ /* 0x040fe20003f44070 */
[----:B------:R-:W2:Y:S01]  /*0080*/  LDCU.64 UR4, c[0x0][0x358] ;  /* 0x00006b00ff0477ac */ /* 0x000ea20008000a00 */
[C---:B------:R-:W-:Y:S01]  /*0090*/  ISETP.GT.U32.AND P3, PT, R7.reuse, 0xff, PT ;  /* 0x000000ff0700780c */ /* 0x040fe20003f64070 */
[----:B------:R-:W-:Y:S01]  /*00a0*/  BSSY.RECONVERGENT B0, `(.L_x_1) ;  /* 0x0000011000007945 */ /* 0x000fe20003800200 */
[C---:B------:R-:W-:Y:S02]  /*00b0*/  ISETP.GT.U32.AND P1, PT, R7.reuse, 0x7f, PT ;  /* 0x0000007f0700780c */ /* 0x040fe40003f24070 */
[C---:B------:R-:W-:Y:S01]  /*00c0*/  ISETP.GT.U32.AND P0, PT, R7.reuse, 0x3f, PT ;  /* 0x0000003f0700780c */ /* 0x040fe20003f04070 */
[----:B------:R-:W3:Y:S01]  /*00d0*/  LDC.64 R2, c[0x0][0x380] ;  /* 0x0000e000ff027b82 */ /* 0x000ee20000000a00 */
[----:B------:R-:W-:-:S02]  /*00e0*/  ISETP.GT.U32.AND P4, PT, R7, 0x1f, PT ;  /* 0x0000001f0700780c */ /* 0x000fc40003f84070 */
[C---:B-1----:R-:W-:Y:S02]  /*00f0*/  ISETP.LT.U32.OR P2, PT, R9.reuse, 0x400, P2 ;  /* 0x000004000900780c */ /* 0x042fe40001741470 */
[C---:B------:R-:W-:Y:S02]  /*0100*/  ISETP.LT.U32.OR P3, PT, R9.reuse, 0x200, P3 ;  /* 0x000002000900780c */ /* 0x040fe40001f61470 */
[C---:B------:R-:W-:Y:S02]  /*0110*/  ISETP.LT.U32.OR P1, PT, R9.reuse, 0x100, P1 ;  /* 0x000001000900780c */ /* 0x040fe40000f21470 */
[C---:B------:R-:W-:Y:S01]  /*0120*/  ISETP.LT.U32.OR P0, PT, R9.reuse, 0x80, P0 ;  /* 0x000000800900780c */ /* 0x040fe20000701470 */
[----:B0-----:R-:W-:-:S04]  /*0130*/  IMAD R5, R9, R0, RZ ;  /* 0x0000000009057224 */ /* 0x001fc800078e02ff */
[----:B---3--:R-:W-:-:S04]  /*0140*/  IMAD.WIDE.U32 R2, R5, 0x4, R2 ;  /* 0x0000000405027825 */ /* 0x008fc800078e0002 */
[----:B------:R-:W-:Y:S01]  /*0150*/  IMAD.WIDE.U32 R4, R7, 0x4, R2 ;  /* 0x0000000407047825 */ /* 0x000fe200078e0002 */
[----:B--2---:R-:W-:Y:S06]  /*0160*/  @P2 BRA `(.L_x_2) ;  /* 0x0000000000102947 */ /* 0x004fec0003800000 */
[----:B------:R-:W2:Y:S04]  /*0170*/  LDG.E R6, desc[UR4][R4.64+0x800] ;  /* 0x0008000404067981 */ /* 0x000ea8000c1e1900 */
[----:B------:R-:W2:Y:S02]  /*0180*/  LDG.E R9, desc[UR4][R4.64] ;  /* 0x0000000404097981 */ /* 0x000ea4000c1e1900 */
[----:B--2---:R-:W-:-:S05]  /*0190*/  IMAD.IADD R9, R6, 0x1, R9 ;  /* 0x0000000106097824 */ /* 0x004fca00078e0209 */
[----:B------:R0:W-:Y:S02]  /*01a0*/  STG.E desc[UR4][R4.64], R9 ;  /* 0x0000000904007986 */ /* 0x0001e4000c101904 */
.L_x_2:
[----:B------:R-:W-:Y:S05]  /*01b0*/  BSYNC.RECONVERGENT B0 ;  /* 0x0000000000007941 */ /* 0x000fea0003800200 */
.L_x_1:
[----:B------:R-:W-:Y:S06]  /*01c0*/  BAR.SYNC.DEFER_BLOCKING 0x0 ;  /* 0x0000000000007b1d */ /* 0x000fec0000010000 */
[----:B------:R-:W-:Y:S04]  /*01d0*/  BSSY.RECONVERGENT B0, `(.L_x_3) ;  /* 0x0000006000007945 */ /* 0x000fe80003800200 */
[----:B------:R-:W-:Y:S05]  /*01e0*/  @P3 BRA `(.L_x_4) ;  /* 0x0000000000103947 */ /* 0x000fea0003800000 */
[----:B------:R-:W2:Y:S04]  /*01f0*/  LDG.E R6, desc[UR4][R4.64+0x400] ;  /* 0x0004000404067981 */ /* 0x000ea8000c1e1900 */
[----:B0-----:R-:W2:Y:S02]  /*0200*/  LDG.E R9, desc[UR4][R4.64] ;  /* 0x0000000404097981 */ /* 0x001ea4000c1e1900 */
[----:B--2---:R-:W-:-:S05]  /*0210*/  IMAD.IADD R9, R6, 0x1, R9 ;  /* 0x0000000106097824 */ /* 0x004fca00078e0209 */
[----:B------:R1:W-:Y:S02]  /*0220*/  STG.E desc[UR4][R4.64], R9 ;  /* 0x0000000904007986 */ /* 0x0003e4000c101904 */
.L_x_4:
[----:B------:R-:W-:Y:S05]  /*0230*/  BSYNC.RECONVERGENT B0 ;  /* 0x0000000000007941 */ /* 0x000fea0003800200 */
.L_x_3:
[----:B------:R-:W-:Y:S06]  /*0240*/  BAR.SYNC.DEFER_BLOCKING 0x0 ;  /* 0x0000000000007b1d */ /* 0x000fec0000010000 */
[----:B------:R-:W-:Y:S04]  /*0250*/  BSSY.RECONVERGENT B0, `(.L_x_5) ;  /* 0x0000006000007945 */ /* 0x000fe80003800200 */
[----:B------:R-:W-:Y:S05]  /*0260*/  @P1 BRA `(.L_x_6) ;  /* 0x0000000000101947 */ /* 0x000fea0003800000 */
[----:B------:R-:W2:Y:S04]  /*0270*/  LDG.E R6, desc[UR4][R4.64+0x200] ;  /* 0x0002000404067981 */ /* 0x000ea8000c1e1900 */
[----:B01----:R-:W2:Y:S02]  /*0280*/  LDG.E R9, desc[UR4][R4.64] ;  /* 0x0000000404097981 */ /* 0x003ea4000c1e1900 */
[----:B--2---:R-:W-:-:S05]  /*0290*/  IMAD.IADD R9, R6, 0x1, R9 ;  /* 0x0000000106097824 */ /* 0x004fca00078e0209 */
[----:B------:R2:W-:Y:S02]  /*02a0*/  STG.E desc[UR4][R4.64], R9 ;  /* 0x0000000904007986 */ /* 0x0005e4000c101904 */
.L_x_6:
[----:B------:R-:W-:Y:S05]  /*02b0*/  BSYNC.RECONVERGENT B0 ;  /* 0x0000000000007941 */ /* 0x000fea0003800200 */
.L_x_5:
[----:B------:R-:W-:Y:S06]  /*02c0*/  BAR.SYNC.DEFER_BLOCKING 0x0 ;  /* 0x0000000000007b1d */ /* 0x000fec0000010000 */
[----:B------:R-:W-:Y:S04]  /*02d0*/  BSSY.RECONVERGENT B0, `(.L_x_7) ;  /* 0x0000006000007945 */ /* 0x000fe80003800200 */
[----:B------:R-:W-:Y:S05]  /*02e0*/  @P0 BRA `(.L_x_8) ;  /* 0x0000000000100947 */ /* 0x000fea0003800000 */
[----:B------:R-:W3:Y:S04]  /*02f0*/  LDG.E R6, desc[UR4][R4.64+0x100] ;  /* 0x0001000404067981 */ /* 0x000ee8000c1e1900 */
[----:B012---:R-:W3:Y:S02]  /*0300*/  LDG.E R9, desc[UR4][R4.64] ;  /* 0x0000000404097981 */ /* 0x007ee4000c1e1900 */
[----:B---3--:R-:W-:-:S05]  /*0310*/  IADD3 R9, PT, PT, R6, R9, RZ ;  /* 0x0000000906097210 */ /* 0x008fca0007ffe0ff */
[----:B------:R3:W-:Y:S02]  /*0320*/  STG.E desc[UR4][R4.64], R9 ;  /* 0x0000000904007986 */ /* 0x0007e4000c101904 */
.L_x_8:
[----:B------:R-:W-:Y:S05]  /*0330*/  BSYNC.RECONVERGENT B0 ;  /* 0x0000000000007941 */ /* 0x000fea0003800200 */
.L_x_7:
[----:B------:R-:W-:Y:S06]  /*0340*/  BAR.SYNC.DEFER_BLOCKING 0x0 ;  /* 0x0000000000007b1d */ /* 0x000fec0000010000 */
[----:B------:R-:W-:Y:S05]  /*0350*/  @P4 EXIT ;  /* 0x000000000000494d */ /* 0x000fea0003800000 */
[----:B------:R-:W4:Y:S04]  /*0360*/  LDG.E.STRONG.SYS R6, desc[UR4][R4.64+0x80] ;  /* 0x0000800404067981 */ /* 0x000f28000c1f5900 */
[----:B0123--:R-:W4:Y:S02]  /*0370*/  LDG.E.STRONG.SYS R9, desc[UR4][R4.64] ;  /* 0x0000000404097981 */ /* 0x00ff24000c1f5900 */
[----:B----4-:R-:W-:-:S05]  /*0380*/  IMAD.IADD R9, R6, 0x1, R9 ;  /* 0x0000000106097824 */ /* 0x010fca00078e0209 */
[----:B------:R0:W-:Y:S04]  /*0390*/  STG.E.STRONG.SYS desc[UR4][R4.64], R9 ;  /* 0x0000000904007986 */ /* 0x0001e8000c115904 */
[----:B------:R-:W2:Y:S04]  /*03a0*/  LDG.E.STRONG.SYS R6, desc[UR4][R4.64+0x40] ;  /* 0x0000400404067981 */ /* 0x000ea8000c1f5900 */
[----:B------:R-:W2:Y:S02]  /*03b0*/  LDG.E.STRONG.SYS R11, desc[UR4][R4.64] ;  /* 0x00000004040b7981 */ /* 0x000ea4000c1f5900 */
[----:B--2---:R-:W-:-:S05]  /*03c0*/  IMAD.IADD R11, R6, 0x1, R11 ;  /* 0x00000001060b7824 */ /* 0x004fca00078e020b */
[----:B------:R1:W-:Y:S04]  /*03d0*/  STG.E.STRONG.SYS desc[UR4][R4.64], R11 ;  /* 0x0000000b04007986 */ /* 0x0003e8000c115904 */
[----:B------:R-:W2:Y:S04]  /*03e0*/  LDG.E.STRONG.SYS R6, desc[UR4][R4.64+0x20] ;  /* 0x0000200404067981 */ /* 0x000ea8000c1f5900 */
[----:B------:R-:W2:Y:S02]  /*03f0*/  LDG.E.STRONG.SYS R13, desc[UR4][R4.64] ;  /* 0x00000004040d7981 */ /* 0x000ea4000c1f5900 */
[----:B--2---:R-:W-:-:S05]  /*0400*/  IADD3 R13, PT, PT, R6, R13, RZ ;  /* 0x0000000d060d7210 */ /* 0x004fca0007ffe0ff */
[----:B------:R2:W-:Y:S04]  /*0410*/  STG.E.STRONG.SYS desc[UR4][R4.64], R13 ;  /* 0x0000000d04007986 */ /* 0x0005e8000c115904 */
[----:B------:R-:W3:Y:S04]  /*0420*/  LDG.E.STRONG.SYS R6, desc[UR4][R4.64+0x10] ;  /* 0x0000100404067981 */ /* 0x000ee8000c1f5900 */
[----:B------:R-:W3:Y:S02]  /*0430*/  LDG.E.STRONG.SYS R15, desc[UR4][R4.64] ;  /* 0x00000004040f7981 */ /* 0x000ee4000c1f5900 */
[----:B---3--:R-:W-:-:S05]  /*0440*/  IMAD.IADD R15, R6, 0x1, R15 ;  /* 0x00000001060f7824 */ /* 0x008fca00078e020f */
[----:B------:R2:W-:Y:S04]  /*0450*/  STG.E.STRONG.SYS desc[UR4][R4.64], R15 ;  /* 0x0000000f04007986 */ /* 0x0005e8000c115904 */
[----:B------:R-:W3:Y:S04]  /*0460*/  LDG.E.STRONG.SYS R6, desc[UR4][R4.64+0x8] ;  /* 0x0000080404067981 */ /* 0x000ee8000c1f5900 */
[----:B0-----:R-:W3:Y:S02]  /*0470*/  LDG.E.STRONG.SYS R9, desc[UR4][R4.64] ;  /* 0x0000000404097981 */ /* 0x001ee4000c1f5900 */
[----:B---3--:R-:W-:-:S05]  /*0480*/  IMAD.IADD R9, R6, 0x1, R9 ;  /* 0x0000000106097824 */ /* 0x008fca00078e0209 */
[----:B------:R2:W-:Y:S04]  /*0490*/  STG.E.STRONG.SYS desc[UR4][R4.64], R9 ;  /* 0x0000000904007986 */ /* 0x0005e8000c115904 */
[----:B------:R-:W3:Y:S04]  /*04a0*/  LDG.E.STRONG.SYS R6, desc[UR4][R4.64+0x4] ;  /* 0x0000040404067981 */ /* 0x000ee8000c1f5900 */
[----:B-1----:R-:W3:Y:S01]  /*04b0*/  LDG.E.STRONG.SYS R11, desc[UR4][R4.64] ;  /* 0x00000004040b7981 */ /* 0x002ee2000c1f5900 */
[----:B------:R-:W-:Y:S02]  /*04c0*/  ISETP.NE.AND P0, PT, R7, RZ, PT ;  /* 0x000000ff0700720c */ /* 0x000fe40003f05270 */
[----:B---3--:R-:W-:-:S05]  /*04d0*/  IADD3 R11, PT, PT, R6, R11, RZ ;  /* 0x0000000b060b7210 */ /* 0x008fca0007ffe0ff */
[----:B------:R2:W-:Y:S06]  /*04e0*/  STG.E.STRONG.SYS desc[UR4][R4.64], R11 ;  /* 0x0000000b04007986 */ /* 0x0005ec000c115904 */
[----:B------:R-:W-:Y:S05]  /*04f0*/  @P0 EXIT ;  /* 0x000000000000094d */ /* 0x000fea0003800000 */
[----:B------:R-:W3:Y:S01]  /*0500*/  LDG.E R3, desc[UR4][R2.64] ;  /* 0x0000000402037981 */ /* 0x000ee2000c1e1900 */
[----:B--2---:R-:W0:Y:S02]  /*0510*/  LDC.64 R4, c[0x0][0x388] ;  /* 0x0000e200ff047b82 */ /* 0x004e240000000a00 */
[----:B0-----:R-:W-:-:S05]  /*0520*/  IMAD.WIDE.U32 R4, R0, 0x4, R4 ;  /* 0x0000000400047825 */ /* 0x001fca00078e0004 */
[----:B---3--:R-:W-:Y:S01]  /*0530*/  STG.E desc[UR4][R4.64], R3 ;  /* 0x0000000304007986 */ /* 0x008fe2000c101904 */
[----:B------:R-:W-:Y:S05]  /*0540*/  EXIT ;  /* 0x000000000000794d */ /* 0x000fea0003800000 */
.L_x_9:
        /* <DEDUP_REMOVED lines=11> */
.L_x_11:


//--------------------- .nv.shared._Z10reduceSmemPiS_j --------------------------
	.section	.nv.shared._Z10reduceSmemPiS_j,"aw",@nobits
	.sectionflags	@""
	.align	4
.nv.shared._Z10reduceSmemPiS_j:
	.zero		5120


//--------------------- .nv.shared.reserved.0     --------------------------
	.section	.nv.shared.reserved.0,"aw",@nobits
	.weak		__nv_reservedSMEM_offset_0_alias
	.size		__nv_reservedSMEM_offset_0_alias, 0, 64
	.other		__nv_reservedSMEM_offset_0_alias,@"STO_CUDA_RESERVED_SHARED STV_DEFAULT"
__nv_reservedSMEM_offset_0_alias:
	.zero		0
	.zero		64


//--------------------- .nv.constant0._Z10reduceSmemPiS_j --------------------------
	.section	.nv.constant0._Z10reduceSmemPiS_j,"a",@progbits
	.sectionflags	@""
	.align	4
.nv.constant0._Z10reduceSmemPiS_j:
	.zero		916


//--------------------- .nv.constant0._Z10reduceGmemPiS_j --------------------------
	.section	.nv.constant0._Z10reduceGmemPiS_j,"a",@progbits
	.sectionflags	@""
	.align	4
.nv.constant0._Z10reduceGmemPiS_j:
	.zero		916


//--------------------- SYMBOLS --------------------------

	.type		.nv.reservedSmem.offset0,@object
	.size		.nv.reservedSmem.offset0,0x4
	.type		.nv.reservedSmem.cap,@object
	.size		.nv.reservedSmem.cap,0x4
